//
// Generated by NVIDIA NVVM Compiler
//
// Compiler Build ID: CL-36424714
// Cuda compilation tools, release 13.0, V13.0.88
// Based on NVVM 20.0.0
//

.version 9.0
.target sm_100
.address_size 64

	// .globl	_Z15rgbToGreyKerneliiPhS_

.visible .entry _Z15rgbToGreyKerneliiPhS_(
	.param .u32 _Z15rgbToGreyKerneliiPhS__param_0,
	.param .u32 _Z15rgbToGreyKerneliiPhS__param_1,
	.param .u64 .ptr .align 1 _Z15rgbToGreyKerneliiPhS__param_2,
	.param .u64 .ptr .align 1 _Z15rgbToGreyKerneliiPhS__param_3
)
{
	.reg .pred 	%p<4>;
	.reg .b16 	%rs<4>;
	.reg .b32 	%r<14>;
	.reg .b32 	%f<7>;
	.reg .b64 	%rd<9>;

	ld.param.u32 	%r4, [_Z15rgbToGreyKerneliiPhS__param_0];
	ld.param.u32 	%r3, [_Z15rgbToGreyKerneliiPhS__param_1];
	ld.param.u64 	%rd1, [_Z15rgbToGreyKerneliiPhS__param_2];
	ld.param.u64 	%rd2, [_Z15rgbToGreyKerneliiPhS__param_3];
	mov.u32 	%r5, %ctaid.y;
	mov.u32 	%r6, %ntid.y;
	mov.u32 	%r7, %tid.y;
	mad.lo.s32 	%r1, %r5, %r6, %r7;
	mov.u32 	%r8, %ctaid.x;
	mov.u32 	%r9, %ntid.x;
	mov.u32 	%r10, %tid.x;
	mad.lo.s32 	%r2, %r8, %r9, %r10;
	setp.ge.s32 	%p1, %r1, %r4;
	setp.ge.s32 	%p2, %r2, %r3;
	or.pred  	%p3, %p1, %p2;
	@%p3 bra 	$L__BB0_2;
	cvta.to.global.u64 	%rd3, %rd1;
	cvta.to.global.u64 	%rd4, %rd2;
	mad.lo.s32 	%r11, %r3, %r1, %r2;
	mul.lo.s32 	%r12, %r11, 3;
	cvt.s64.s32 	%rd5, %r12;
	add.s64 	%rd6, %rd3, %rd5;
	ld.global.u8 	%rs1, [%rd6];
	ld.global.u8 	%rs2, [%rd6+1];
	ld.global.u8 	%rs3, [%rd6+2];
	cvt.rn.f32.u16 	%f1, %rs1;
	cvt.rn.f32.u16 	%f2, %rs2;
	mul.f32 	%f3, %f2, 0f3F35C28F;
	fma.rn.f32 	%f4, %f1, 0f3E570A3D, %f3;
	cvt.rn.f32.u16 	%f5, %rs3;
	fma.rn.f32 	%f6, %f5, 0f3D8F5C29, %f4;
	cvt.rzi.u32.f32 	%r13, %f6;
	cvt.s64.s32 	%rd7, %r11;
	add.s64 	%rd8, %rd4, %rd7;
	st.global.u8 	[%rd8], %r13;
$L__BB0_2:
	ret;

}


// ===== COMPILED SASS (sm_100) =====

	.target	sm_100

	.elftype	@"ET_EXEC"


//--------------------- .note.nv.tkinfo           --------------------------
	.section	.note.nv.tkinfo,"",@"SHT_NOTE"
	.sectionflags	@"SHF_NOTE_NV_TKINFO"
	.tkinfo
        /*0018*/ 	.word	0x00000002
        /*0030*/ 	.string	""
        /*0030*/ 	.string	"ptxas"
        /*0030*/ 	.string	"Cuda compilation tools, release 13.0, V13.0.88"
        /*0030*/ 	.string	"Build cuda_13.0.r13.0/compiler.36424714_0"
        /*0030*/ 	.string	"-arch sm_100 -m 64 "



//--------------------- .note.nv.cuinfo           --------------------------
	.section	.note.nv.cuinfo,"",@"SHT_NOTE"
	.sectionflags	@"SHF_NOTE_NV_CUINFO"
        /*0018*/ 	.short	0x0002
        /*001a*/ 	.short	0x0064
        /*001c*/ 	.short	0x0082
	.zero		2


//--------------------- .nv.info                  --------------------------
	.section	.nv.info,"",@"SHT_CUDA_INFO"
	.align	4


	//----- nvinfo : EIATTR_REGCOUNT
	.align		4
        /*0000*/ 	.byte	0x04, 0x2f
        /*0002*/ 	.short	(.L_1 - .L_0)
	.align		4
.L_0:
        /*0004*/ 	.word	index@(_Z15rgbToGreyKerneliiPhS_)
        /*0008*/ 	.word	0x0000000a


	//----- nvinfo : EIATTR_FRAME_SIZE
	.align		4
.L_1:
        /*000c*/ 	.byte	0x04, 0x11
        /*000e*/ 	.short	(.L_3 - .L_2)
	.align		4
.L_2:
        /*0010*/ 	.word	index@(_Z15rgbToGreyKerneliiPhS_)
        /*0014*/ 	.word	0x00000000


	//----- nvinfo : EIATTR_MIN_STACK_SIZE
	.align		4
.L_3:
        /*0018*/ 	.byte	0x04, 0x12
        /*001a*/ 	.short	(.L_5 - .L_4)
	.align		4
.L_4:
        /*001c*/ 	.word	index@(_Z15rgbToGreyKerneliiPhS_)
        /*0020*/ 	.word	0x00000000
.L_5:


//--------------------- .nv.compat                --------------------------
	.section	.nv.compat,"",@"SHT_CUDA_COMPAT_INFO"
	.align	4
        /*0000*/ 	.byte	0x02, 0x09, 0x00, 0x00, 0x02, 0x02, 0x01, 0x00, 0x02, 0x05, 0x05, 0x00, 0x03, 0x07, 0x01, 0x01
        /*0010*/ 	.byte	0x02, 0x03, 0x00, 0x00, 0x02, 0x06, 0x01, 0x00, 0x04, 0x0b, 0x08, 0x00, 0x09, 0x00, 0x00, 0x00
        /*0020*/ 	.byte	0x00, 0x00, 0x00, 0x00


//--------------------- .nv.info._Z15rgbToGreyKerneliiPhS_ --------------------------
	.section	.nv.info._Z15rgbToGreyKerneliiPhS_,"",@"SHT_CUDA_INFO"
	.sectionflags	@""
	.align	4


	//----- nvinfo : EIATTR_CUDA_API_VERSION
	.align		4
        /*0000*/ 	.byte	0x04, 0x37
        /*0002*/ 	.short	(.L_7 - .L_6)
.L_6:
        /*0004*/ 	.word	0x00000082


	//----- nvinfo : EIATTR_KPARAM_INFO
	.align		4
.L_7:
        /*0008*/ 	.byte	0x04, 0x17
        /*000a*/ 	.short	(.L_9 - .L_8)
.L_8:
        /*000c*/ 	.word	0x00000000
        /*0010*/ 	.short	0x0003
        /*0012*/ 	.short	0x0010
        /*0014*/ 	.byte	0x00, 0xf5, 0x21, 0x00


	//----- nvinfo : EIATTR_KPARAM_INFO
	.align		4
.L_9:
        /*0018*/ 	.byte	0x04, 0x17
        /*001a*/ 	.short	(.L_11 - .L_10)
.L_10:
        /*001c*/ 	.word	0x00000000
        /*0020*/ 	.short	0x0002
        /*0022*/ 	.short	0x0008
        /*0024*/ 	.byte	0x00, 0xf5, 0x21, 0x00


	//----- nvinfo : EIATTR_KPARAM_INFO
	.align		4
.L_11:
        /*0028*/ 	.byte	0x04, 0x17
        /*002a*/ 	.short	(.L_13 - .L_12)
.L_12:
        /*002c*/ 	.word	0x00000000
        /*0030*/ 	.short	0x0001
        /*0032*/ 	.short	0x0004
        /*0034*/ 	.byte	0x00, 0xf0, 0x11, 0x00


	//----- nvinfo : EIATTR_KPARAM_INFO
	.align		4
.L_13:
        /*0038*/ 	.byte	0x04, 0x17
        /*003a*/ 	.short	(.L_15 - .L_14)
.L_14:
        /*003c*/ 	.word	0x00000000
        /*0040*/ 	.short	0x0000
        /*0042*/ 	.short	0x0000
        /*0044*/ 	.byte	0x00, 0xf0, 0x11, 0x00


	//----- nvinfo : EIATTR_SPARSE_MMA_MASK
	.align		4
.L_15:
        /*0048*/ 	.byte	0x03, 0x50
        /*004a*/ 	.short	0x0000


	//----- nvinfo : EIATTR_MAXREG_COUNT
	.align		4
        /*004c*/ 	.byte	0x03, 0x1b
        /*004e*/ 	.short	0x00ff


	//----- nvinfo : EIATTR_MERCURY_ISA_VERSION
	.align		4
        /*0050*/ 	.byte	0x03, 0x5f
        /*0052*/ 	.short	0x0101


	//----- nvinfo : EIATTR_VRC_CTA_INIT_COUNT
	.align		4
        /*0054*/ 	.byte	0x02, 0x4a
	.zero		1
	.zero		1


	//----- nvinfo : EIATTR_EXIT_INSTR_OFFSETS
	.align		4
        /*0058*/ 	.byte	0x04, 0x1c
        /*005a*/ 	.short	(.L_17 - .L_16)


	//   ....[0]....
.L_16:
        /*005c*/ 	.word	0x000000c0


	//   ....[1]....
        /*0060*/ 	.word	0x00000210


	//----- nvinfo : EIATTR_CBANK_PARAM_SIZE
	.align		4
.L_17:
        /*0064*/ 	.byte	0x03, 0x19
        /*0066*/ 	.short	0x0018


	//----- nvinfo : EIATTR_PARAM_CBANK
	.align		4
        /*0068*/ 	.byte	0x04, 0x0a
        /*006a*/ 	.short	(.L_19 - .L_18)
	.align		4
.L_18:
        /*006c*/ 	.word	index@(.nv.constant0._Z15rgbToGreyKerneliiPhS_)
        /*0070*/ 	.short	0x0380
        /*0072*/ 	.short	0x0018


	//----- nvinfo : EIATTR_SW_WAR
	.align		4
.L_19:
        /*0074*/ 	.byte	0x04, 0x36
        /*0076*/ 	.short	(.L_21 - .L_20)
.L_20:
        /*0078*/ 	.word	0x00000008
.L_21:


//--------------------- .nv.callgraph             --------------------------
	.section	.nv.callgraph,"",@"SHT_CUDA_CALLGRAPH"
	.align	4
	.sectionentsize	8
	.align		4
        /*0000*/ 	.word	0x00000000
	.align		4
        /*0004*/ 	.word	0xffffffff
	.align		4
        /*0008*/ 	.word	0x00000000
	.align		4
        /*000c*/ 	.word	0xfffffffe
	.align		4
        /*0010*/ 	.word	0x00000000
	.align		4
        /*0014*/ 	.word	0xfffffffd
	.align		4
        /*0018*/ 	.word	0x00000000
	.align		4
        /*001c*/ 	.word	0xfffffffc


//--------------------- .text._Z15rgbToGreyKerneliiPhS_ --------------------------
	.section	.text._Z15rgbToGreyKerneliiPhS_,"ax",@progbits
	.align	128
        .global         _Z15rgbToGreyKerneliiPhS_
        .type           _Z15rgbToGreyKerneliiPhS_,@function
        .size           _Z15rgbToGreyKerneliiPhS_,(.L_x_1 - _Z15rgbToGreyKerneliiPhS_)
        .other          _Z15rgbToGreyKerneliiPhS_,@"STO_CUDA_ENTRY STV_DEFAULT"
_Z15rgbToGreyKerneliiPhS_:
.text._Z15rgbToGreyKerneliiPhS_:
[----:B------:R-:W-:Y:S01]  /*0000*/  LDC R1, c[0x0][0x37c] ;  /* 0x0000df00ff017b82 */ /* 0x000fe20000000800 */
[----:B------:R-:W0:Y:S07]  /*0010*/  S2R R2, SR_TID.X ;  /* 0x0000000000027919 */ /* 0x000e2e0000002100 */
[----:B------:R-:W1:Y:S01]  /*0020*/  LDC R0, c[0x0][0x364] ;  /* 0x0000d900ff007b82 */ /* 0x000e620000000800 */
[----:B------:R-:W2:Y:S01]  /*0030*/  LDCU.64 UR6, c[0x0][0x380] ;  /* 0x00007000ff0677ac */ /* 0x000ea20008000a00 */
[----:B------:R-:W1:Y:S06]  /*0040*/  S2R R5, SR_TID.Y ;  /* 0x0000000000057919 */ /* 0x000e6c0000002200 */
[----:B------:R-:W0:Y:S08]  /*0050*/  S2UR UR5, SR_CTAID.X ;  /* 0x00000000000579c3 */ /* 0x000e300000002500 */
[----:B------:R-:W0:Y:S08]  /*0060*/  LDC R3, c[0x0][0x360] ;  /* 0x0000d800ff037b82 */ /* 0x000e300000000800 */
[----:B------:R-:W1:Y:S01]  /*0070*/  S2UR UR4, SR_CTAID.Y ;  /* 0x00000000000479c3 */ /* 0x000e620000002600 */
[----:B0-----:R-:W-:-:S05]  /*0080*/  IMAD R3, R3, UR5, R2 ;  /* 0x0000000503037c24 */ /* 0x001fca000f8e0202 */
[----:B--2---:R-:W-:Y:S01]  /*0090*/  ISETP.GE.AND P0, PT, R3, UR7, PT ;  /* 0x0000000703007c0c */ /* 0x004fe2000bf06270 */
[----:B-1----:R-:W-:-:S05]  /*00a0*/  IMAD R0, R0, UR4, R5 ;  /* 0x0000000400007c24 */ /* 0x002fca000f8e0205 */
[----:B------:R-:W-:-:S13]  /*00b0*/  ISETP.GE.OR P0, PT, R0, UR6, P0 ;  /* 0x0000000600007c0c */ /* 0x000fda0008706670 */
[----:B------:R-:W-:Y:S05]  /*00c0*/  @P0 EXIT ;  /* 0x000000000000094d */ /* 0x000fea0003800000 */
[----:B------:R-:W0:Y:S01]  /*00d0*/  LDCU.64 UR8, c[0x0][0x388] ;  /* 0x00007100ff0877ac */ /* 0x000e220008000a00 */
[----:B------:R-:W-:Y:S01]  /*00e0*/  IMAD R0, R0, UR7, R3 ;  /* 0x0000000700007c24 */ /* 0x000fe2000f8e0203 */
[----:B------:R-:W1:Y:S03]  /*00f0*/  LDCU.64 UR4, c[0x0][0x358] ;  /* 0x00006b00ff0477ac */ /* 0x000e660008000a00 */
[----:B------:R-:W-:-:S05]  /*0100*/  IMAD R3, R0, 0x3, RZ ;  /* 0x0000000300037824 */ /* 0x000fca00078e02ff */
[----:B0-----:R-:W-:-:S04]  /*0110*/  IADD3 R2, P0, PT, R3, UR8, RZ ;  /* 0x0000000803027c10 */ /* 0x001fc8000ff1e0ff */
[----:B------:R-:W-:Y:S01]  /*0120*/  LEA.HI.X.SX32 R3, R3, UR9, 0x1, P0 ;  /* 0x0000000903037c11 */ /* 0x000fe200080f0eff */
[----:B------:R-:W0:Y:S04]  /*0130*/  LDCU.64 UR8, c[0x0][0x390] ;  /* 0x00007200ff0877ac */ /* 0x000e280008000a00 */
[----:B-1----:R-:W2:Y:S04]  /*0140*/  LDG.E.U8 R5, desc[UR4][R2.64+0x1] ;  /* 0x0000010402057981 */ /* 0x002ea8000c1e1100 */
[----:B------:R-:W3:Y:S04]  /*0150*/  LDG.E.U8 R4, desc[UR4][R2.64] ;  /* 0x0000000402047981 */ /* 0x000ee8000c1e1100 */
[----:B------:R-:W4:Y:S01]  /*0160*/  LDG.E.U8 R6, desc[UR4][R2.64+0x2] ;  /* 0x0000020402067981 */ /* 0x000f22000c1e1100 */
[----:B--2---:R-:W-:-:S02]  /*0170*/  I2FP.F32.U32 R5, R5 ;  /* 0x0000000500057245 */ /* 0x004fc40000201000 */
[----:B---3--:R-:W-:-:S03]  /*0180*/  I2FP.F32.U32 R4, R4 ;  /* 0x0000000400047245 */ /* 0x008fc60000201000 */
[----:B------:R-:W-:Y:S01]  /*0190*/  FMUL R5, R5, 0.70999997854232788086 ;  /* 0x3f35c28f05057820 */ /* 0x000fe20000400000 */
[----:B----4-:R-:W-:-:S03]  /*01a0*/  I2FP.F32.U32 R7, R6 ;  /* 0x0000000600077245 */ /* 0x010fc60000201000 */
[----:B------:R-:W-:-:S04]  /*01b0*/  FFMA R4, R4, 0.20999999344348907471, R5 ;  /* 0x3e570a3d04047823 */ /* 0x000fc80000000005 */
[----:B------:R-:W-:Y:S01]  /*01c0*/  FFMA R7, R7, 0.070000000298023223877, R4 ;  /* 0x3d8f5c2907077823 */ /* 0x000fe20000000004 */
[----:B0-----:R-:W-:-:S04]  /*01d0*/  IADD3 R4, P0, PT, R0, UR8, RZ ;  /* 0x0000000800047c10 */ /* 0x001fc8000ff1e0ff */
[----:B------:R-:W-:Y:S01]  /*01e0*/  LEA.HI.X.SX32 R5, R0, UR9, 0x1, P0 ;  /* 0x0000000900057c11 */ /* 0x000fe200080f0eff */
[----:B------:R-:W0:Y:S04]  /*01f0*/  F2I.U32.TRUNC.NTZ R7, R7 ;  /* 0x0000000700077305 */ /* 0x000e28000020f000 */
[----:B0-----:R-:W-:Y:S01]  /*0200*/  STG.E.U8 desc[UR4][R4.64], R7 ;  /* 0x0000000704007986 */ /* 0x001fe2000c101104 */
[----:B------:R-:W-:Y:S05]  /*0210*/  EXIT ;  /* 0x000000000000794d */ /* 0x000fea0003800000 */
.L_x_0:
[----:B------:R-:W-:-:S00]  /*0220*/  BRA `(.L_x_0) ;  /* 0xfffffffc00fc7947 */ /* 0x000fc0000383ffff */
[----:B------:R-:W-:-:S00]  /*0230*/  NOP ;  /* 0x0000000000007918 */ /* 0x000fc00000000000 */
        /* <DEDUP_REMOVED lines=12> */
.L_x_1:


//--------------------- .nv.shared.reserved.0     --------------------------
	.section	.nv.shared.reserved.0,"aw",@nobits
	.weak		__nv_reservedSMEM_offset_0_alias
	.size		__nv_reservedSMEM_offset_0_alias, 0, 64
	.other		__nv_reservedSMEM_offset_0_alias,@"STO_CUDA_RESERVED_SHARED STV_DEFAULT"
__nv_reservedSMEM_offset_0_alias:
	.zero		0
	.zero		64


//--------------------- .nv.constant0._Z15rgbToGreyKerneliiPhS_ --------------------------
	.section	.nv.constant0._Z15rgbToGreyKerneliiPhS_,"a",@progbits
	.sectionflags	@""
	.align	4
.nv.constant0._Z15rgbToGreyKerneliiPhS_:
	.zero		920


//--------------------- SYMBOLS --------------------------

	.type		.nv.reservedSmem.offset0,@object
	.size		.nv.reservedSmem.offset0,0x4
